//
// Generated by NVIDIA NVVM Compiler
//
// Compiler Build ID: CL-36424714
// Cuda compilation tools, release 13.0, V13.0.88
// Based on NVVM 20.0.0
//

.version 9.0
.target sm_100
.address_size 64

	// .globl	_Z14hello_from_GPUv
.extern .func  (.param .b32 func_retval0) vprintf
(
	.param .b64 vprintf_param_0,
	.param .b64 vprintf_param_1
)
;
.global .align 1 .b8 $str[26] = {72, 101, 108, 108, 111, 32, 102, 114, 111, 109, 32, 71, 80, 85, 32, 116, 104, 114, 101, 97, 100, 32, 37, 100, 10};

.visible .entry _Z14hello_from_GPUv()
{
	.local .align 8 .b8 	__local_depot0[8];
	.reg .b64 	%SP;
	.reg .b64 	%SPL;
	.reg .b32 	%r<4>;
	.reg .b64 	%rd<5>;

	mov.u64 	%SPL, __local_depot0;
	cvta.local.u64 	%SP, %SPL;
	add.u64 	%rd1, %SP, 0;
	add.u64 	%rd2, %SPL, 0;
	mov.u32 	%r1, %tid.x;
	st.local.u32 	[%rd2], %r1;
	mov.u64 	%rd3, $str;
	cvta.global.u64 	%rd4, %rd3;
	{ // callseq 0, 0
	.param .b64 param0;
	st.param.b64 	[param0], %rd4;
	.param .b64 param1;
	st.param.b64 	[param1], %rd1;
	.param .b32 retval0;
	call.uni (retval0), 
	vprintf, 
	(
	param0, 
	param1
	);
	ld.param.b32 	%r2, [retval0];
	} // callseq 0
	ret;

}


// ===== COMPILED SASS (sm_100) =====

	.target	sm_100

	.elftype	@"ET_EXEC"


//--------------------- .note.nv.tkinfo           --------------------------
	.section	.note.nv.tkinfo,"",@"SHT_NOTE"
	.sectionflags	@"SHF_NOTE_NV_TKINFO"
	.tkinfo
        /*0018*/ 	.word	0x00000002
        /*0030*/ 	.string	""
        /*0030*/ 	.string	"ptxas"
        /*0030*/ 	.string	"Cuda compilation tools, release 13.0, V13.0.88"
        /*0030*/ 	.string	"Build cuda_13.0.r13.0/compiler.36424714_0"
        /*0030*/ 	.string	"-arch sm_100 -m 64 "



//--------------------- .note.nv.cuinfo           --------------------------
	.section	.note.nv.cuinfo,"",@"SHT_NOTE"
	.sectionflags	@"SHF_NOTE_NV_CUINFO"
        /*0018*/ 	.short	0x0002
        /*001a*/ 	.short	0x0064
        /*001c*/ 	.short	0x0082
	.zero		2


//--------------------- .nv.info                  --------------------------
	.section	.nv.info,"",@"SHT_CUDA_INFO"
	.align	4


	//----- nvinfo : EIATTR_REGCOUNT
	.align		4
        /*0000*/ 	.byte	0x04, 0x2f
        /*0002*/ 	.short	(.L_2 - .L_1)
	.align		4
.L_1:
        /*0004*/ 	.word	index@(_Z14hello_from_GPUv)
        /*0008*/ 	.word	0x00000018


	//----- nvinfo : EIATTR_FRAME_SIZE
	.align		4
.L_2:
        /*000c*/ 	.byte	0x04, 0x11
        /*000e*/ 	.short	(.L_4 - .L_3)
	.align		4
.L_3:
        /*0010*/ 	.word	index@(_Z14hello_from_GPUv)
        /*0014*/ 	.word	0x00000008


	//----- nvinfo : EIATTR_MIN_STACK_SIZE
	.align		4
.L_4:
        /*0018*/ 	.byte	0x04, 0x12
        /*001a*/ 	.short	(.L_6 - .L_5)
	.align		4
.L_5:
        /*001c*/ 	.word	index@(_Z14hello_from_GPUv)
        /*0020*/ 	.word	0x00000008
.L_6:


//--------------------- .nv.compat                --------------------------
	.section	.nv.compat,"",@"SHT_CUDA_COMPAT_INFO"
	.align	4
        /*0000*/ 	.byte	0x02, 0x09, 0x00, 0x00, 0x02, 0x02, 0x01, 0x00, 0x02, 0x05, 0x05, 0x00, 0x03, 0x07, 0x01, 0x01
        /*0010*/ 	.byte	0x02, 0x03, 0x00, 0x00, 0x02, 0x06, 0x01, 0x00, 0x04, 0x0b, 0x08, 0x00, 0x09, 0x00, 0x00, 0x00
        /*0020*/ 	.byte	0x00, 0x00, 0x00, 0x00


//--------------------- .nv.info._Z14hello_from_GPUv --------------------------
	.section	.nv.info._Z14hello_from_GPUv,"",@"SHT_CUDA_INFO"
	.sectionflags	@""
	.align	4


	//----- nvinfo : EIATTR_CUDA_API_VERSION
	.align		4
        /*0000*/ 	.byte	0x04, 0x37
        /*0002*/ 	.short	(.L_8 - .L_7)
.L_7:
        /*0004*/ 	.word	0x00000082


	//----- nvinfo : EIATTR_SPARSE_MMA_MASK
	.align		4
.L_8:
        /*0008*/ 	.byte	0x03, 0x50
        /*000a*/ 	.short	0x0000


	//----- nvinfo : EIATTR_MAXREG_COUNT
	.align		4
        /*000c*/ 	.byte	0x03, 0x1b
        /*000e*/ 	.short	0x00ff


	//----- nvinfo : EIATTR_EXTERNS
	.align		4
        /*0010*/ 	.byte	0x04, 0x0f
        /*0012*/ 	.short	(.L_10 - .L_9)


	//   ....[0]....
	.align		4
.L_9:
        /*0014*/ 	.word	index@(vprintf)


	//----- nvinfo : EIATTR_MERCURY_ISA_VERSION
	.align		4
.L_10:
        /*0018*/ 	.byte	0x03, 0x5f
        /*001a*/ 	.short	0x0101


	//----- nvinfo : EIATTR_VRC_CTA_INIT_COUNT
	.align		4
        /*001c*/ 	.byte	0x02, 0x4a
	.zero		1
	.zero		1


	//----- nvinfo : EIATTR_SYSCALL_OFFSETS
	.align		4
        /*0020*/ 	.byte	0x04, 0x46
        /*0022*/ 	.short	(.L_12 - .L_11)


	//   ....[0]....
.L_11:
        /*0024*/ 	.word	0x000000e0


	//----- nvinfo : EIATTR_EXIT_INSTR_OFFSETS
	.align		4
.L_12:
        /*0028*/ 	.byte	0x04, 0x1c
        /*002a*/ 	.short	(.L_14 - .L_13)


	//   ....[0]....
.L_13:
        /*002c*/ 	.word	0x000000f0


	//----- nvinfo : EIATTR_SW_WAR
	.align		4
.L_14:
        /*0030*/ 	.byte	0x04, 0x36
        /*0032*/ 	.short	(.L_16 - .L_15)
.L_15:
        /*0034*/ 	.word	0x00000008
.L_16:


//--------------------- .nv.callgraph             --------------------------
	.section	.nv.callgraph,"",@"SHT_CUDA_CALLGRAPH"
	.align	4
	.sectionentsize	8
	.align		4
        /*0000*/ 	.word	0x00000000
	.align		4
        /*0004*/ 	.word	0xffffffff
	.align		4
        /*0008*/ 	.word	index@(_Z14hello_from_GPUv)
	.align		4
        /*000c*/ 	.word	index@(vprintf)
	.align		4
        /*0010*/ 	.word	0x00000000
	.align		4
        /*0014*/ 	.word	0xfffffffe
	.align		4
        /*0018*/ 	.word	0x00000000
	.align		4
        /*001c*/ 	.word	0xfffffffd
	.align		4
        /*0020*/ 	.word	0x00000000
	.align		4
        /*0024*/ 	.word	0xfffffffc


//--------------------- .nv.constant4             --------------------------
	.section	.nv.constant4,"a",@progbits
	.align	8
	.align		8
.nv.constant4:
        /*0000*/ 	.dword	vprintf
	.align		8
        /*0008*/ 	.dword	$str


//--------------------- .text._Z14hello_from_GPUv --------------------------
	.section	.text._Z14hello_from_GPUv,"ax",@progbits
	.align	128
        .global         _Z14hello_from_GPUv
        .type           _Z14hello_from_GPUv,@function
        .size           _Z14hello_from_GPUv,(.L_x_2 - _Z14hello_from_GPUv)
        .other          _Z14hello_from_GPUv,@"STO_CUDA_ENTRY STV_DEFAULT"
_Z14hello_from_GPUv:
.text._Z14hello_from_GPUv:
[----:B------:R-:W0:Y:S01]  /*0000*/  LDC R1, c[0x0][0x37c] ;  /* 0x0000df00ff017b82 */ /* 0x000e220000000800 */
[----:B------:R-:W1:Y:S01]  /*0010*/  S2R R8, SR_TID.X ;  /* 0x0000000000087919 */ /* 0x000e620000002100 */
[----:B0-----:R-:W-:Y:S01]  /*0020*/  VIADD R1, R1, 0xfffffff8 ;  /* 0xfffffff801017836 */ /* 0x001fe20000000000 */
[----:B------:R-:W-:Y:S01]  /*0030*/  MOV R0, 0x0 ;  /* 0x0000000000007802 */ /* 0x000fe20000000f00 */
[----:B------:R-:W0:Y:S04]  /*0040*/  LDCU UR4, c[0x0][0x2f8] ;  /* 0x00005f00ff0477ac */ /* 0x000e280008000800 */
[----:B------:R2:W3:Y:S01]  /*0050*/  LDC.64 R2, c[0x4][R0] ;  /* 0x0100000000027b82 */ /* 0x0004e20000000a00 */
[----:B------:R-:W4:Y:S01]  /*0060*/  LDCU.64 UR6, c[0x4][0x8] ;  /* 0x01000100ff0677ac */ /* 0x000f220008000a00 */
[----:B------:R-:W5:Y:S01]  /*0070*/  LDCU UR5, c[0x0][0x2fc] ;  /* 0x00005f80ff0577ac */ /* 0x000f620008000800 */
[----:B0-----:R-:W-:Y:S01]  /*0080*/  IADD3 R6, P0, PT, R1, UR4, RZ ;  /* 0x0000000401067c10 */ /* 0x001fe2000ff1e0ff */
[----:B----4-:R-:W-:Y:S01]  /*0090*/  IMAD.U32 R4, RZ, RZ, UR6 ;  /* 0x00000006ff047e24 */ /* 0x010fe2000f8e00ff */
[----:B------:R-:W-:-:S03]  /*00a0*/  MOV R5, UR7 ;  /* 0x0000000700057c02 */ /* 0x000fc60008000f00 */
[----:B-----5:R-:W-:Y:S01]  /*00b0*/  IMAD.X R7, RZ, RZ, UR5, P0 ;  /* 0x00000005ff077e24 */ /* 0x020fe200080e06ff */
[----:B-1----:R2:W-:Y:S07]  /*00c0*/  STL [R1], R8 ;  /* 0x0000000801007387 */ /* 0x0025ee0000100800 */
[----:B------:R-:W-:-:S07]  /*00d0*/  LEPC R20, `(.L_x_0) ;  /* 0x000000001014794e */ /* 0x000fce0000000000 */
[----:B--23--:R-:W-:Y:S05]  /*00e0*/  CALL.ABS.NOINC R2 ;  /* 0x0000000002007343 */ /* 0x00cfea0003c00000 */
.L_x_0:
[----:B------:R-:W-:Y:S05]  /*00f0*/  EXIT ;  /* 0x000000000000794d */ /* 0x000fea0003800000 */
.L_x_1:
[----:B------:R-:W-:-:S00]  /*0100*/  BRA `(.L_x_1) ;  /* 0xfffffffc00fc7947 */ /* 0x000fc0000383ffff */
[----:B------:R-:W-:-:S00]  /*0110*/  NOP ;  /* 0x0000000000007918 */ /* 0x000fc00000000000 */
        /* <DEDUP_REMOVED lines=14> */
.L_x_2:


//--------------------- .nv.global.init           --------------------------
	.section	.nv.global.init,"aw",@progbits
.nv.global.init:
	.type		$str,@object
	.size		$str,(.L_0 - $str)
$str:
        /*0000*/ 	.byte	0x48, 0x65, 0x6c, 0x6c, 0x6f, 0x20, 0x66, 0x72, 0x6f, 0x6d, 0x20, 0x47, 0x50, 0x55, 0x20, 0x74
        /*0010*/ 	.byte	0x68, 0x72, 0x65, 0x61, 0x64, 0x20, 0x25, 0x64, 0x0a, 0x00
.L_0:


//--------------------- .nv.shared.reserved.0     --------------------------
	.section	.nv.shared.reserved.0,"aw",@nobits
	.weak		__nv_reservedSMEM_offset_0_alias
	.size		__nv_reservedSMEM_offset_0_alias, 0, 64
	.other		__nv_reservedSMEM_offset_0_alias,@"STO_CUDA_RESERVED_SHARED STV_DEFAULT"
__nv_reservedSMEM_offset_0_alias:
	.zero		0
	.zero		64


//--------------------- .nv.constant0._Z14hello_from_GPUv --------------------------
	.section	.nv.constant0._Z14hello_from_GPUv,"a",@progbits
	.sectionflags	@""
	.align	4
.nv.constant0._Z14hello_from_GPUv:
	.zero		896


//--------------------- SYMBOLS --------------------------

	.type		.nv.reservedSmem.offset0,@object
	.size		.nv.reservedSmem.offset0,0x4
	.type		vprintf,@function
